//
// Generated by NVIDIA NVVM Compiler
//
// Compiler Build ID: CL-36424714
// Cuda compilation tools, release 13.0, V13.0.88
// Based on NVVM 20.0.0
//

.version 9.0
.target sm_100
.address_size 64

	// .globl	_Z20vector_add_v1_kernelPiS_S_i

.visible .entry _Z20vector_add_v1_kernelPiS_S_i(
	.param .u64 .ptr .align 1 _Z20vector_add_v1_kernelPiS_S_i_param_0,
	.param .u64 .ptr .align 1 _Z20vector_add_v1_kernelPiS_S_i_param_1,
	.param .u64 .ptr .align 1 _Z20vector_add_v1_kernelPiS_S_i_param_2,
	.param .u32 _Z20vector_add_v1_kernelPiS_S_i_param_3
)
{
	.reg .pred 	%p<4>;
	.reg .b32 	%r<35>;
	.reg .b64 	%rd<15>;

	ld.param.u64 	%rd4, [_Z20vector_add_v1_kernelPiS_S_i_param_0];
	ld.param.u64 	%rd5, [_Z20vector_add_v1_kernelPiS_S_i_param_1];
	ld.param.u64 	%rd6, [_Z20vector_add_v1_kernelPiS_S_i_param_2];
	ld.param.u32 	%r4, [_Z20vector_add_v1_kernelPiS_S_i_param_3];
	cvta.to.global.u64 	%rd1, %rd6;
	cvta.to.global.u64 	%rd2, %rd5;
	cvta.to.global.u64 	%rd3, %rd4;
	mov.u32 	%r5, %ctaid.x;
	mov.u32 	%r6, %ntid.x;
	mov.u32 	%r7, %tid.x;
	mad.lo.s32 	%r1, %r5, %r6, %r7;
	shr.s32 	%r8, %r4, 2;
	and.b32  	%r9, %r4, 3;
	add.s32 	%r10, %r8, %r9;
	setp.ge.s32 	%p1, %r1, %r10;
	@%p1 bra 	$L__BB0_5;
	shr.s32 	%r11, %r4, 31;
	shr.u32 	%r12, %r11, 30;
	add.s32 	%r13, %r4, %r12;
	shr.s32 	%r2, %r13, 2;
	setp.ge.s32 	%p2, %r1, %r2;
	@%p2 bra 	$L__BB0_3;
	mul.wide.s32 	%rd11, %r1, 16;
	add.s64 	%rd12, %rd3, %rd11;
	ld.global.v4.u32 	{%r23, %r24, %r25, %r26}, [%rd12];
	add.s64 	%rd13, %rd2, %rd11;
	ld.global.v4.u32 	{%r27, %r28, %r29, %r30}, [%rd13];
	add.s32 	%r31, %r27, %r23;
	add.s32 	%r32, %r28, %r24;
	add.s32 	%r33, %r29, %r25;
	add.s32 	%r34, %r30, %r26;
	add.s64 	%rd14, %rd1, %rd11;
	st.global.v4.u32 	[%rd14], {%r31, %r32, %r33, %r34};
	bra.uni 	$L__BB0_5;
$L__BB0_3:
	shl.b32 	%r14, %r2, 2;
	sub.s32 	%r19, %r1, %r2;
	add.s32 	%r3, %r19, %r14;
	setp.ge.s32 	%p3, %r3, %r4;
	@%p3 bra 	$L__BB0_5;
	mul.wide.s32 	%rd7, %r3, 4;
	add.s64 	%rd8, %rd3, %rd7;
	ld.global.u32 	%r20, [%rd8];
	add.s64 	%rd9, %rd2, %rd7;
	ld.global.u32 	%r21, [%rd9];
	add.s32 	%r22, %r21, %r20;
	add.s64 	%rd10, %rd1, %rd7;
	st.global.u32 	[%rd10], %r22;
$L__BB0_5:
	ret;

}


// ===== COMPILED SASS (sm_100) =====

	.target	sm_100

	.elftype	@"ET_EXEC"


//--------------------- .note.nv.tkinfo           --------------------------
	.section	.note.nv.tkinfo,"",@"SHT_NOTE"
	.sectionflags	@"SHF_NOTE_NV_TKINFO"
	.tkinfo
        /*0018*/ 	.word	0x00000002
        /*0030*/ 	.string	""
        /*0030*/ 	.string	"ptxas"
        /*0030*/ 	.string	"Cuda compilation tools, release 13.0, V13.0.88"
        /*0030*/ 	.string	"Build cuda_13.0.r13.0/compiler.36424714_0"
        /*0030*/ 	.string	"-arch sm_100 -m 64 "



//--------------------- .note.nv.cuinfo           --------------------------
	.section	.note.nv.cuinfo,"",@"SHT_NOTE"
	.sectionflags	@"SHF_NOTE_NV_CUINFO"
        /*0018*/ 	.short	0x0002
        /*001a*/ 	.short	0x0064
        /*001c*/ 	.short	0x0082
	.zero		2


//--------------------- .nv.info                  --------------------------
	.section	.nv.info,"",@"SHT_CUDA_INFO"
	.align	4


	//----- nvinfo : EIATTR_REGCOUNT
	.align		4
        /*0000*/ 	.byte	0x04, 0x2f
        /*0002*/ 	.short	(.L_1 - .L_0)
	.align		4
.L_0:
        /*0004*/ 	.word	index@(_Z20vector_add_v1_kernelPiS_S_i)
        /*0008*/ 	.word	0x00000016


	//----- nvinfo : EIATTR_FRAME_SIZE
	.align		4
.L_1:
        /*000c*/ 	.byte	0x04, 0x11
        /*000e*/ 	.short	(.L_3 - .L_2)
	.align		4
.L_2:
        /*0010*/ 	.word	index@(_Z20vector_add_v1_kernelPiS_S_i)
        /*0014*/ 	.word	0x00000000


	//----- nvinfo : EIATTR_MIN_STACK_SIZE
	.align		4
.L_3:
        /*0018*/ 	.byte	0x04, 0x12
        /*001a*/ 	.short	(.L_5 - .L_4)
	.align		4
.L_4:
        /*001c*/ 	.word	index@(_Z20vector_add_v1_kernelPiS_S_i)
        /*0020*/ 	.word	0x00000000
.L_5:


//--------------------- .nv.compat                --------------------------
	.section	.nv.compat,"",@"SHT_CUDA_COMPAT_INFO"
	.align	4
        /*0000*/ 	.byte	0x02, 0x09, 0x00, 0x00, 0x02, 0x02, 0x01, 0x00, 0x02, 0x05, 0x05, 0x00, 0x03, 0x07, 0x01, 0x01
        /*0010*/ 	.byte	0x02, 0x03, 0x00, 0x00, 0x02, 0x06, 0x01, 0x00, 0x04, 0x0b, 0x08, 0x00, 0x09, 0x00, 0x00, 0x00
        /*0020*/ 	.byte	0x00, 0x00, 0x00, 0x00


//--------------------- .nv.info._Z20vector_add_v1_kernelPiS_S_i --------------------------
	.section	.nv.info._Z20vector_add_v1_kernelPiS_S_i,"",@"SHT_CUDA_INFO"
	.sectionflags	@""
	.align	4


	//----- nvinfo : EIATTR_CUDA_API_VERSION
	.align		4
        /*0000*/ 	.byte	0x04, 0x37
        /*0002*/ 	.short	(.L_7 - .L_6)
.L_6:
        /*0004*/ 	.word	0x00000082


	//----- nvinfo : EIATTR_KPARAM_INFO
	.align		4
.L_7:
        /*0008*/ 	.byte	0x04, 0x17
        /*000a*/ 	.short	(.L_9 - .L_8)
.L_8:
        /*000c*/ 	.word	0x00000000
        /*0010*/ 	.short	0x0003
        /*0012*/ 	.short	0x0018
        /*0014*/ 	.byte	0x00, 0xf0, 0x11, 0x00


	//----- nvinfo : EIATTR_KPARAM_INFO
	.align		4
.L_9:
        /*0018*/ 	.byte	0x04, 0x17
        /*001a*/ 	.short	(.L_11 - .L_10)
.L_10:
        /*001c*/ 	.word	0x00000000
        /*0020*/ 	.short	0x0002
        /*0022*/ 	.short	0x0010
        /*0024*/ 	.byte	0x00, 0xf5, 0x21, 0x00


	//----- nvinfo : EIATTR_KPARAM_INFO
	.align		4
.L_11:
        /*0028*/ 	.byte	0x04, 0x17
        /*002a*/ 	.short	(.L_13 - .L_12)
.L_12:
        /*002c*/ 	.word	0x00000000
        /*0030*/ 	.short	0x0001
        /*0032*/ 	.short	0x0008
        /*0034*/ 	.byte	0x00, 0xf5, 0x21, 0x00


	//----- nvinfo : EIATTR_KPARAM_INFO
	.align		4
.L_13:
        /*0038*/ 	.byte	0x04, 0x17
        /*003a*/ 	.short	(.L_15 - .L_14)
.L_14:
        /*003c*/ 	.word	0x00000000
        /*0040*/ 	.short	0x0000
        /*0042*/ 	.short	0x0000
        /*0044*/ 	.byte	0x00, 0xf5, 0x21, 0x00


	//----- nvinfo : EIATTR_SPARSE_MMA_MASK
	.align		4
.L_15:
        /*0048*/ 	.byte	0x03, 0x50
        /*004a*/ 	.short	0x0000


	//----- nvinfo : EIATTR_MAXREG_COUNT
	.align		4
        /*004c*/ 	.byte	0x03, 0x1b
        /*004e*/ 	.short	0x00ff


	//----- nvinfo : EIATTR_MERCURY_ISA_VERSION
	.align		4
        /*0050*/ 	.byte	0x03, 0x5f
        /*0052*/ 	.short	0x0101


	//----- nvinfo : EIATTR_VRC_CTA_INIT_COUNT
	.align		4
        /*0054*/ 	.byte	0x02, 0x4a
	.zero		1
	.zero		1


	//----- nvinfo : EIATTR_EXIT_INSTR_OFFSETS
	.align		4
        /*0058*/ 	.byte	0x04, 0x1c
        /*005a*/ 	.short	(.L_17 - .L_16)


	//   ....[0]....
.L_16:
        /*005c*/ 	.word	0x00000090


	//   ....[1]....
        /*0060*/ 	.word	0x000001d0


	//   ....[2]....
        /*0064*/ 	.word	0x00000210


	//   ....[3]....
        /*0068*/ 	.word	0x000002c0


	//----- nvinfo : EIATTR_CRS_STACK_SIZE
	.align		4
.L_17:
        /*006c*/ 	.byte	0x04, 0x1e
        /*006e*/ 	.short	(.L_19 - .L_18)
.L_18:
        /*0070*/ 	.word	0x00000000


	//----- nvinfo : EIATTR_CBANK_PARAM_SIZE
	.align		4
.L_19:
        /*0074*/ 	.byte	0x03, 0x19
        /*0076*/ 	.short	0x001c


	//----- nvinfo : EIATTR_PARAM_CBANK
	.align		4
        /*0078*/ 	.byte	0x04, 0x0a
        /*007a*/ 	.short	(.L_21 - .L_20)
	.align		4
.L_20:
        /*007c*/ 	.word	index@(.nv.constant0._Z20vector_add_v1_kernelPiS_S_i)
        /*0080*/ 	.short	0x0380
        /*0082*/ 	.short	0x001c


	//----- nvinfo : EIATTR_SW_WAR
	.align		4
.L_21:
        /*0084*/ 	.byte	0x04, 0x36
        /*0086*/ 	.short	(.L_23 - .L_22)
.L_22:
        /*0088*/ 	.word	0x00000008
.L_23:


//--------------------- .nv.callgraph             --------------------------
	.section	.nv.callgraph,"",@"SHT_CUDA_CALLGRAPH"
	.align	4
	.sectionentsize	8
	.align		4
        /*0000*/ 	.word	0x00000000
	.align		4
        /*0004*/ 	.word	0xffffffff
	.align		4
        /*0008*/ 	.word	0x00000000
	.align		4
        /*000c*/ 	.word	0xfffffffe
	.align		4
        /*0010*/ 	.word	0x00000000
	.align		4
        /*0014*/ 	.word	0xfffffffd
	.align		4
        /*0018*/ 	.word	0x00000000
	.align		4
        /*001c*/ 	.word	0xfffffffc


//--------------------- .text._Z20vector_add_v1_kernelPiS_S_i --------------------------
	.section	.text._Z20vector_add_v1_kernelPiS_S_i,"ax",@progbits
	.align	128
        .global         _Z20vector_add_v1_kernelPiS_S_i
        .type           _Z20vector_add_v1_kernelPiS_S_i,@function
        .size           _Z20vector_add_v1_kernelPiS_S_i,(.L_x_2 - _Z20vector_add_v1_kernelPiS_S_i)
        .other          _Z20vector_add_v1_kernelPiS_S_i,@"STO_CUDA_ENTRY STV_DEFAULT"
_Z20vector_add_v1_kernelPiS_S_i:
.text._Z20vector_add_v1_kernelPiS_S_i:
[----:B------:R-:W-:Y:S01]  /*0000*/  LDC R1, c[0x0][0x37c] ;  /* 0x0000df00ff017b82 */ /* 0x000fe20000000800 */
[----:B------:R-:W0:Y:S07]  /*0010*/  S2R R2, SR_TID.X ;  /* 0x0000000000027919 */ /* 0x000e2e0000002100 */
[----:B------:R-:W1:Y:S08]  /*0020*/  LDC R3, c[0x0][0x398] ;  /* 0x0000e600ff037b82 */ /* 0x000e700000000800 */
[----:B------:R-:W0:Y:S08]  /*0030*/  S2UR UR4, SR_CTAID.X ;  /* 0x00000000000479c3 */ /* 0x000e300000002500 */
[----:B------:R-:W0:Y:S01]  /*0040*/  LDC R9, c[0x0][0x360] ;  /* 0x0000d800ff097b82 */ /* 0x000e220000000800 */
[----:B-1----:R-:W-:-:S04]  /*0050*/  LOP3.LUT R0, R3, 0x3, RZ, 0xc0, !PT ;  /* 0x0000000303007812 */ /* 0x002fc800078ec0ff */
[----:B------:R-:W-:Y:S01]  /*0060*/  LEA.HI.SX32 R0, R3, R0, 0x1e ;  /* 0x0000000003007211 */ /* 0x000fe200078ff2ff */
[----:B0-----:R-:W-:-:S05]  /*0070*/  IMAD R9, R9, UR4, R2 ;  /* 0x0000000409097c24 */ /* 0x001fca000f8e0202 */
[----:B------:R-:W-:-:S13]  /*0080*/  ISETP.GE.AND P0, PT, R9, R0, PT ;  /* 0x000000000900720c */ /* 0x000fda0003f06270 */
[----:B------:R-:W-:Y:S05]  /*0090*/  @P0 EXIT ;  /* 0x000000000000094d */ /* 0x000fea0003800000 */
[----:B------:R-:W-:Y:S01]  /*00a0*/  SHF.R.S32.HI R0, RZ, 0x1f, R3 ;  /* 0x0000001fff007819 */ /* 0x000fe20000011403 */
[----:B------:R-:W0:Y:S03]  /*00b0*/  LDCU.64 UR4, c[0x0][0x358] ;  /* 0x00006b00ff0477ac */ /* 0x000e260008000a00 */
[----:B------:R-:W-:-:S04]  /*00c0*/  LEA.HI R0, R0, R3, RZ, 0x2 ;  /* 0x0000000300007211 */ /* 0x000fc800078f10ff */
[----:B------:R-:W-:-:S04]  /*00d0*/  SHF.R.S32.HI R0, RZ, 0x2, R0 ;  /* 0x00000002ff007819 */ /* 0x000fc80000011400 */
[----:B------:R-:W-:-:S13]  /*00e0*/  ISETP.GE.AND P0, PT, R9, R0, PT ;  /* 0x000000000900720c */ /* 0x000fda0003f06270 */
[----:B0-----:R-:W-:Y:S05]  /*00f0*/  @P0 BRA `(.L_x_0) ;  /* 0x0000000000380947 */ /* 0x001fea0003800000 */
[----:B------:R-:W0:Y:S08]  /*0100*/  LDC.64 R2, c[0x0][0x380] ;  /* 0x0000e000ff027b82 */ /* 0x000e300000000a00 */
[----:B------:R-:W1:Y:S08]  /*0110*/  LDC.64 R4, c[0x0][0x388] ;  /* 0x0000e200ff047b82 */ /* 0x000e700000000a00 */
[----:B------:R-:W2:Y:S01]  /*0120*/  LDC.64 R6, c[0x0][0x390] ;  /* 0x0000e400ff067b82 */ /* 0x000ea20000000a00 */
[----:B0-----:R-:W-:-:S05]  /*0130*/  IMAD.WIDE R2, R9, 0x10, R2 ;  /* 0x0000001009027825 */ /* 0x001fca00078e0202 */
[----:B------:R-:W3:Y:S01]  /*0140*/  LDG.E.128 R12, desc[UR4][R2.64] ;  /* 0x00000004020c7981 */ /* 0x000ee2000c1e1d00 */
[----:B-1----:R-:W-:-:S05]  /*0150*/  IMAD.WIDE R4, R9, 0x10, R4 ;  /* 0x0000001009047825 */ /* 0x002fca00078e0204 */
[----:B------:R-:W3:Y:S01]  /*0160*/  LDG.E.128 R16, desc[UR4][R4.64] ;  /* 0x0000000404107981 */ /* 0x000ee2000c1e1d00 */
[----:B--2---:R-:W-:-:S04]  /*0170*/  IMAD.WIDE R6, R9, 0x10, R6 ;  /* 0x0000001009067825 */ /* 0x004fc800078e0206 */
[----:B---3--:R-:W-:Y:S01]  /*0180*/  IMAD.IADD R12, R12, 0x1, R16 ;  /* 0x000000010c0c7824 */ /* 0x008fe200078e0210 */
[----:B------:R-:W-:Y:S01]  /*0190*/  IADD3 R13, PT, PT, R13, R17, RZ ;  /* 0x000000110d0d7210 */ /* 0x000fe20007ffe0ff */
[----:B------:R-:W-:Y:S01]  /*01a0*/  IMAD.IADD R14, R14, 0x1, R18 ;  /* 0x000000010e0e7824 */ /* 0x000fe200078e0212 */
[----:B------:R-:W-:-:S05]  /*01b0*/  IADD3 R15, PT, PT, R15, R19, RZ ;  /* 0x000000130f0f7210 */ /* 0x000fca0007ffe0ff */
[----:B------:R-:W-:Y:S01]  /*01c0*/  STG.E.128 desc[UR4][R6.64], R12 ;  /* 0x0000000c06007986 */ /* 0x000fe2000c101d04 */
[----:B------:R-:W-:Y:S05]  /*01d0*/  EXIT ;  /* 0x000000000000794d */ /* 0x000fea0003800000 */
.L_x_0:
[----:B------:R-:W-:-:S05]  /*01e0*/  IMAD.IADD R9, R9, 0x1, -R0 ;  /* 0x0000000109097824 */ /* 0x000fca00078e0a00 */
[----:B------:R-:W-:-:S04]  /*01f0*/  LEA R9, R0, R9, 0x2 ;  /* 0x0000000900097211 */ /* 0x000fc800078e10ff */
[----:B------:R-:W-:-:S13]  /*0200*/  ISETP.GE.AND P0, PT, R9, R3, PT ;  /* 0x000000030900720c */ /* 0x000fda0003f06270 */
[----:B------:R-:W-:Y:S05]  /*0210*/  @P0 EXIT ;  /* 0x000000000000094d */ /* 0x000fea0003800000 */
[----:B------:R-:W0:Y:S08]  /*0220*/  LDC.64 R2, c[0x0][0x380] ;  /* 0x0000e000ff027b82 */ /* 0x000e300000000a00 */
[----:B------:R-:W1:Y:S08]  /*0230*/  LDC.64 R4, c[0x0][0x388] ;  /* 0x0000e200ff047b82 */ /* 0x000e700000000a00 */
[----:B------:R-:W2:Y:S01]  /*0240*/  LDC.64 R6, c[0x0][0x390] ;  /* 0x0000e400ff067b82 */ /* 0x000ea20000000a00 */
[----:B0-----:R-:W-:-:S06]  /*0250*/  IMAD.WIDE R2, R9, 0x4, R2 ;  /* 0x0000000409027825 */ /* 0x001fcc00078e0202 */
[----:B------:R-:W3:Y:S01]  /*0260*/  LDG.E R2, desc[UR4][R2.64] ;  /* 0x0000000402027981 */ /* 0x000ee2000c1e1900 */
[----:B-1----:R-:W-:-:S06]  /*0270*/  IMAD.WIDE R4, R9, 0x4, R4 ;  /* 0x0000000409047825 */ /* 0x002fcc00078e0204 */
[----:B------:R-:W3:Y:S01]  /*0280*/  LDG.E R5, desc[UR4][R4.64] ;  /* 0x0000000404057981 */ /* 0x000ee2000c1e1900 */
[----:B--2---:R-:W-:-:S04]  /*0290*/  IMAD.WIDE R6, R9, 0x4, R6 ;  /* 0x0000000409067825 */ /* 0x004fc800078e0206 */
[----:B---3--:R-:W-:-:S05]  /*02a0*/  IMAD.IADD R9, R2, 0x1, R5 ;  /* 0x0000000102097824 */ /* 0x008fca00078e0205 */
[----:B------:R-:W-:Y:S01]  /*02b0*/  STG.E desc[UR4][R6.64], R9 ;  /* 0x0000000906007986 */ /* 0x000fe2000c101904 */
[----:B------:R-:W-:Y:S05]  /*02c0*/  EXIT ;  /* 0x000000000000794d */ /* 0x000fea0003800000 */
.L_x_1:
[----:B------:R-:W-:-:S00]  /*02d0*/  BRA `(.L_x_1) ;  /* 0xfffffffc00fc7947 */ /* 0x000fc0000383ffff */
[----:B------:R-:W-:-:S00]  /*02e0*/  NOP ;  /* 0x0000000000007918 */ /* 0x000fc00000000000 */
        /* <DEDUP_REMOVED lines=9> */
.L_x_2:


//--------------------- .nv.shared.reserved.0     --------------------------
	.section	.nv.shared.reserved.0,"aw",@nobits
	.weak		__nv_reservedSMEM_offset_0_alias
	.size		__nv_reservedSMEM_offset_0_alias, 0, 64
	.other		__nv_reservedSMEM_offset_0_alias,@"STO_CUDA_RESERVED_SHARED STV_DEFAULT"
__nv_reservedSMEM_offset_0_alias:
	.zero		0
	.zero		64


//--------------------- .nv.constant0._Z20vector_add_v1_kernelPiS_S_i --------------------------
	.section	.nv.constant0._Z20vector_add_v1_kernelPiS_S_i,"a",@progbits
	.sectionflags	@""
	.align	4
.nv.constant0._Z20vector_add_v1_kernelPiS_S_i:
	.zero		924


//--------------------- SYMBOLS --------------------------

	.type		.nv.reservedSmem.offset0,@object
	.size		.nv.reservedSmem.offset0,0x4
